//
// Generated by NVIDIA NVVM Compiler
//
// Compiler Build ID: CL-36424714
// Cuda compilation tools, release 13.0, V13.0.88
// Based on NVVM 20.0.0
//

.version 9.0
.target sm_100
.address_size 64

	// .globl	_Z12stride_copy0PfS_ii

.visible .entry _Z12stride_copy0PfS_ii(
	.param .u64 .ptr .align 1 _Z12stride_copy0PfS_ii_param_0,
	.param .u64 .ptr .align 1 _Z12stride_copy0PfS_ii_param_1,
	.param .u32 _Z12stride_copy0PfS_ii_param_2,
	.param .u32 _Z12stride_copy0PfS_ii_param_3
)
{
	.reg .b32 	%r<9>;
	.reg .b32 	%f<2>;
	.reg .b64 	%rd<8>;

	ld.param.u64 	%rd1, [_Z12stride_copy0PfS_ii_param_0];
	ld.param.u64 	%rd2, [_Z12stride_copy0PfS_ii_param_1];
	ld.param.u32 	%r1, [_Z12stride_copy0PfS_ii_param_2];
	ld.param.u32 	%r2, [_Z12stride_copy0PfS_ii_param_3];
	cvta.to.global.u64 	%rd3, %rd2;
	cvta.to.global.u64 	%rd4, %rd1;
	mov.u32 	%r3, %ntid.x;
	mov.u32 	%r4, %ctaid.x;
	mov.u32 	%r5, %tid.x;
	mad.lo.s32 	%r6, %r3, %r4, %r5;
	mul.lo.s32 	%r7, %r2, %r6;
	rem.u32 	%r8, %r7, %r1;
	mul.wide.s32 	%rd5, %r8, 4;
	add.s64 	%rd6, %rd4, %rd5;
	ld.global.f32 	%f1, [%rd6];
	add.s64 	%rd7, %rd3, %rd5;
	st.global.f32 	[%rd7], %f1;
	ret;

}
	// .globl	_Z12stride_copy1PfS_ii
.visible .entry _Z12stride_copy1PfS_ii(
	.param .u64 .ptr .align 1 _Z12stride_copy1PfS_ii_param_0,
	.param .u64 .ptr .align 1 _Z12stride_copy1PfS_ii_param_1,
	.param .u32 _Z12stride_copy1PfS_ii_param_2,
	.param .u32 _Z12stride_copy1PfS_ii_param_3
)
{
	.reg .b32 	%r<9>;
	.reg .b32 	%f<3>;
	.reg .b64 	%rd<5>;

	ld.param.u64 	%rd1, [_Z12stride_copy1PfS_ii_param_0];
	ld.param.u32 	%r1, [_Z12stride_copy1PfS_ii_param_2];
	ld.param.u32 	%r2, [_Z12stride_copy1PfS_ii_param_3];
	cvta.to.global.u64 	%rd2, %rd1;
	mov.u32 	%r3, %ntid.x;
	mov.u32 	%r4, %ctaid.x;
	mov.u32 	%r5, %tid.x;
	mad.lo.s32 	%r6, %r3, %r4, %r5;
	mul.lo.s32 	%r7, %r2, %r6;
	rem.u32 	%r8, %r7, %r1;
	mul.wide.s32 	%rd3, %r8, 4;
	add.s64 	%rd4, %rd2, %rd3;
	ld.global.f32 	%f1, [%rd4];
	add.f32 	%f2, %f1, 0f3F800000;
	st.global.f32 	[%rd4], %f2;
	ret;

}


// ===== COMPILED SASS (sm_100) =====

	.target	sm_100

	.elftype	@"ET_EXEC"


//--------------------- .note.nv.tkinfo           --------------------------
	.section	.note.nv.tkinfo,"",@"SHT_NOTE"
	.sectionflags	@"SHF_NOTE_NV_TKINFO"
	.tkinfo
        /*0018*/ 	.word	0x00000002
        /*0030*/ 	.string	""
        /*0030*/ 	.string	"ptxas"
        /*0030*/ 	.string	"Cuda compilation tools, release 13.0, V13.0.88"
        /*0030*/ 	.string	"Build cuda_13.0.r13.0/compiler.36424714_0"
        /*0030*/ 	.string	"-arch sm_100 -m 64 "



//--------------------- .note.nv.cuinfo           --------------------------
	.section	.note.nv.cuinfo,"",@"SHT_NOTE"
	.sectionflags	@"SHF_NOTE_NV_CUINFO"
        /*0018*/ 	.short	0x0002
        /*001a*/ 	.short	0x0064
        /*001c*/ 	.short	0x0082
	.zero		2


//--------------------- .nv.info                  --------------------------
	.section	.nv.info,"",@"SHT_CUDA_INFO"
	.align	4


	//----- nvinfo : EIATTR_REGCOUNT
	.align		4
        /*0000*/ 	.byte	0x04, 0x2f
        /*0002*/ 	.short	(.L_1 - .L_0)
	.align		4
.L_0:
        /*0004*/ 	.word	index@(_Z12stride_copy0PfS_ii)
        /*0008*/ 	.word	0x0000000a


	//----- nvinfo : EIATTR_FRAME_SIZE
	.align		4
.L_1:
        /*000c*/ 	.byte	0x04, 0x11
        /*000e*/ 	.short	(.L_3 - .L_2)
	.align		4
.L_2:
        /*0010*/ 	.word	index@(_Z12stride_copy0PfS_ii)
        /*0014*/ 	.word	0x00000000


	//----- nvinfo : EIATTR_REGCOUNT
	.align		4
.L_3:
        /*0018*/ 	.byte	0x04, 0x2f
        /*001a*/ 	.short	(.L_5 - .L_4)
	.align		4
.L_4:
        /*001c*/ 	.word	index@(_Z12stride_copy1PfS_ii)
        /*0020*/ 	.word	0x0000000a


	//----- nvinfo : EIATTR_FRAME_SIZE
	.align		4
.L_5:
        /*0024*/ 	.byte	0x04, 0x11
        /*0026*/ 	.short	(.L_7 - .L_6)
	.align		4
.L_6:
        /*0028*/ 	.word	index@(_Z12stride_copy1PfS_ii)
        /*002c*/ 	.word	0x00000000


	//----- nvinfo : EIATTR_MIN_STACK_SIZE
	.align		4
.L_7:
        /*0030*/ 	.byte	0x04, 0x12
        /*0032*/ 	.short	(.L_9 - .L_8)
	.align		4
.L_8:
        /*0034*/ 	.word	index@(_Z12stride_copy1PfS_ii)
        /*0038*/ 	.word	0x00000000


	//----- nvinfo : EIATTR_MIN_STACK_SIZE
	.align		4
.L_9:
        /*003c*/ 	.byte	0x04, 0x12
        /*003e*/ 	.short	(.L_11 - .L_10)
	.align		4
.L_10:
        /*0040*/ 	.word	index@(_Z12stride_copy0PfS_ii)
        /*0044*/ 	.word	0x00000000
.L_11:


//--------------------- .nv.compat                --------------------------
	.section	.nv.compat,"",@"SHT_CUDA_COMPAT_INFO"
	.align	4
        /*0000*/ 	.byte	0x02, 0x09, 0x00, 0x00, 0x02, 0x02, 0x01, 0x00, 0x02, 0x05, 0x05, 0x00, 0x03, 0x07, 0x01, 0x01
        /*0010*/ 	.byte	0x02, 0x03, 0x00, 0x00, 0x02, 0x06, 0x01, 0x00, 0x04, 0x0b, 0x08, 0x00, 0x09, 0x00, 0x00, 0x00
        /*0020*/ 	.byte	0x00, 0x00, 0x00, 0x00


//--------------------- .nv.info._Z12stride_copy1PfS_ii --------------------------
	.section	.nv.info._Z12stride_copy1PfS_ii,"",@"SHT_CUDA_INFO"
	.sectionflags	@""
	.align	4


	//----- nvinfo : EIATTR_CUDA_API_VERSION
	.align		4
        /*0000*/ 	.byte	0x04, 0x37
        /*0002*/ 	.short	(.L_13 - .L_12)
.L_12:
        /*0004*/ 	.word	0x00000082


	//----- nvinfo : EIATTR_KPARAM_INFO
	.align		4
.L_13:
        /*0008*/ 	.byte	0x04, 0x17
        /*000a*/ 	.short	(.L_15 - .L_14)
.L_14:
        /*000c*/ 	.word	0x00000000
        /*0010*/ 	.short	0x0003
        /*0012*/ 	.short	0x0014
        /*0014*/ 	.byte	0x00, 0xf0, 0x11, 0x00


	//----- nvinfo : EIATTR_KPARAM_INFO
	.align		4
.L_15:
        /*0018*/ 	.byte	0x04, 0x17
        /*001a*/ 	.short	(.L_17 - .L_16)
.L_16:
        /*001c*/ 	.word	0x00000000
        /*0020*/ 	.short	0x0002
        /*0022*/ 	.short	0x0010
        /*0024*/ 	.byte	0x00, 0xf0, 0x11, 0x00


	//----- nvinfo : EIATTR_KPARAM_INFO
	.align		4
.L_17:
        /*0028*/ 	.byte	0x04, 0x17
        /*002a*/ 	.short	(.L_19 - .L_18)
.L_18:
        /*002c*/ 	.word	0x00000000
        /*0030*/ 	.short	0x0001
        /*0032*/ 	.short	0x0008
        /*0034*/ 	.byte	0x00, 0xf5, 0x21, 0x00


	//----- nvinfo : EIATTR_KPARAM_INFO
	.align		4
.L_19:
        /*0038*/ 	.byte	0x04, 0x17
        /*003a*/ 	.short	(.L_21 - .L_20)
.L_20:
        /*003c*/ 	.word	0x00000000
        /*0040*/ 	.short	0x0000
        /*0042*/ 	.short	0x0000
        /*0044*/ 	.byte	0x00, 0xf5, 0x21, 0x00


	//----- nvinfo : EIATTR_SPARSE_MMA_MASK
	.align		4
.L_21:
        /*0048*/ 	.byte	0x03, 0x50
        /*004a*/ 	.short	0x0000


	//----- nvinfo : EIATTR_MAXREG_COUNT
	.align		4
        /*004c*/ 	.byte	0x03, 0x1b
        /*004e*/ 	.short	0x00ff


	//----- nvinfo : EIATTR_MERCURY_ISA_VERSION
	.align		4
        /*0050*/ 	.byte	0x03, 0x5f
        /*0052*/ 	.short	0x0101


	//----- nvinfo : EIATTR_VRC_CTA_INIT_COUNT
	.align		4
        /*0054*/ 	.byte	0x02, 0x4a
	.zero		1
	.zero		1


	//----- nvinfo : EIATTR_EXIT_INSTR_OFFSETS
	.align		4
        /*0058*/ 	.byte	0x04, 0x1c
        /*005a*/ 	.short	(.L_23 - .L_22)


	//   ....[0]....
.L_22:
        /*005c*/ 	.word	0x000001e0


	//----- nvinfo : EIATTR_CBANK_PARAM_SIZE
	.align		4
.L_23:
        /*0060*/ 	.byte	0x03, 0x19
        /*0062*/ 	.short	0x0018


	//----- nvinfo : EIATTR_PARAM_CBANK
	.align		4
        /*0064*/ 	.byte	0x04, 0x0a
        /*0066*/ 	.short	(.L_25 - .L_24)
	.align		4
.L_24:
        /*0068*/ 	.word	index@(.nv.constant0._Z12stride_copy1PfS_ii)
        /*006c*/ 	.short	0x0380
        /*006e*/ 	.short	0x0018


	//----- nvinfo : EIATTR_SW_WAR
	.align		4
.L_25:
        /*0070*/ 	.byte	0x04, 0x36
        /*0072*/ 	.short	(.L_27 - .L_26)
.L_26:
        /*0074*/ 	.word	0x00000008
.L_27:


//--------------------- .nv.info._Z12stride_copy0PfS_ii --------------------------
	.section	.nv.info._Z12stride_copy0PfS_ii,"",@"SHT_CUDA_INFO"
	.sectionflags	@""
	.align	4


	//----- nvinfo : EIATTR_CUDA_API_VERSION
	.align		4
        /*0000*/ 	.byte	0x04, 0x37
        /*0002*/ 	.short	(.L_29 - .L_28)
.L_28:
        /*0004*/ 	.word	0x00000082


	//----- nvinfo : EIATTR_KPARAM_INFO
	.align		4
.L_29:
        /*0008*/ 	.byte	0x04, 0x17
        /*000a*/ 	.short	(.L_31 - .L_30)
.L_30:
        /*000c*/ 	.word	0x00000000
        /*0010*/ 	.short	0x0003
        /*0012*/ 	.short	0x0014
        /*0014*/ 	.byte	0x00, 0xf0, 0x11, 0x00


	//----- nvinfo : EIATTR_KPARAM_INFO
	.align		4
.L_31:
        /*0018*/ 	.byte	0x04, 0x17
        /*001a*/ 	.short	(.L_33 - .L_32)
.L_32:
        /*001c*/ 	.word	0x00000000
        /*0020*/ 	.short	0x0002
        /*0022*/ 	.short	0x0010
        /*0024*/ 	.byte	0x00, 0xf0, 0x11, 0x00


	//----- nvinfo : EIATTR_KPARAM_INFO
	.align		4
.L_33:
        /*0028*/ 	.byte	0x04, 0x17
        /*002a*/ 	.short	(.L_35 - .L_34)
.L_34:
        /*002c*/ 	.word	0x00000000
        /*0030*/ 	.short	0x0001
        /*0032*/ 	.short	0x0008
        /*0034*/ 	.byte	0x00, 0xf5, 0x21, 0x00


	//----- nvinfo : EIATTR_KPARAM_INFO
	.align		4
.L_35:
        /*0038*/ 	.byte	0x04, 0x17
        /*003a*/ 	.short	(.L_37 - .L_36)
.L_36:
        /*003c*/ 	.word	0x00000000
        /*0040*/ 	.short	0x0000
        /*0042*/ 	.short	0x0000
        /*0044*/ 	.byte	0x00, 0xf5, 0x21, 0x00


	//----- nvinfo : EIATTR_SPARSE_MMA_MASK
	.align		4
.L_37:
        /*0048*/ 	.byte	0x03, 0x50
        /*004a*/ 	.short	0x0000


	//----- nvinfo : EIATTR_MAXREG_COUNT
	.align		4
        /*004c*/ 	.byte	0x03, 0x1b
        /*004e*/ 	.short	0x00ff


	//----- nvinfo : EIATTR_MERCURY_ISA_VERSION
	.align		4
        /*0050*/ 	.byte	0x03, 0x5f
        /*0052*/ 	.short	0x0101


	//----- nvinfo : EIATTR_VRC_CTA_INIT_COUNT
	.align		4
        /*0054*/ 	.byte	0x02, 0x4a
	.zero		1
	.zero		1


	//----- nvinfo : EIATTR_EXIT_INSTR_OFFSETS
	.align		4
        /*0058*/ 	.byte	0x04, 0x1c
        /*005a*/ 	.short	(.L_39 - .L_38)


	//   ....[0]....
.L_38:
        /*005c*/ 	.word	0x000001f0


	//----- nvinfo : EIATTR_CBANK_PARAM_SIZE
	.align		4
.L_39:
        /*0060*/ 	.byte	0x03, 0x19
        /*0062*/ 	.short	0x0018


	//----- nvinfo : EIATTR_PARAM_CBANK
	.align		4
        /*0064*/ 	.byte	0x04, 0x0a
        /*0066*/ 	.short	(.L_41 - .L_40)
	.align		4
.L_40:
        /*0068*/ 	.word	index@(.nv.constant0._Z12stride_copy0PfS_ii)
        /*006c*/ 	.short	0x0380
        /*006e*/ 	.short	0x0018


	//----- nvinfo : EIATTR_SW_WAR
	.align		4
.L_41:
        /*0070*/ 	.byte	0x04, 0x36
        /*0072*/ 	.short	(.L_43 - .L_42)
.L_42:
        /*0074*/ 	.word	0x00000008
.L_43:


//--------------------- .nv.callgraph             --------------------------
	.section	.nv.callgraph,"",@"SHT_CUDA_CALLGRAPH"
	.align	4
	.sectionentsize	8
	.align		4
        /*0000*/ 	.word	0x00000000
	.align		4
        /*0004*/ 	.word	0xffffffff
	.align		4
        /*0008*/ 	.word	0x00000000
	.align		4
        /*000c*/ 	.word	0xfffffffe
	.align		4
        /*0010*/ 	.word	0x00000000
	.align		4
        /*0014*/ 	.word	0xfffffffd
	.align		4
        /*0018*/ 	.word	0x00000000
	.align		4
        /*001c*/ 	.word	0xfffffffc


//--------------------- .text._Z12stride_copy1PfS_ii --------------------------
	.section	.text._Z12stride_copy1PfS_ii,"ax",@progbits
	.align	128
        .global         _Z12stride_copy1PfS_ii
        .type           _Z12stride_copy1PfS_ii,@function
        .size           _Z12stride_copy1PfS_ii,(.L_x_2 - _Z12stride_copy1PfS_ii)
        .other          _Z12stride_copy1PfS_ii,@"STO_CUDA_ENTRY STV_DEFAULT"
_Z12stride_copy1PfS_ii:
.text._Z12stride_copy1PfS_ii:
[----:B------:R-:W-:Y:S01]  /*0000*/  LDC R1, c[0x0][0x37c] ;  /* 0x0000df00ff017b82 */ /* 0x000fe20000000800 */
[----:B------:R-:W0:Y:S01]  /*0010*/  LDCU.64 UR6, c[0x0][0x390] ;  /* 0x00007200ff0677ac */ /* 0x000e220008000a00 */
[----:B------:R-:W1:Y:S01]  /*0020*/  S2R R0, SR_CTAID.X ;  /* 0x0000000000007919 */ /* 0x000e620000002500 */
[----:B------:R-:W1:Y:S01]  /*0030*/  LDCU UR4, c[0x0][0x360] ;  /* 0x00006c00ff0477ac */ /* 0x000e620008000800 */
[----:B------:R-:W1:Y:S01]  /*0040*/  S2R R5, SR_TID.X ;  /* 0x0000000000057919 */ /* 0x000e620000002100 */
[----:B0-----:R-:W0:Y:S01]  /*0050*/  I2F.U32.RP R4, UR6 ;  /* 0x0000000600047d06 */ /* 0x001e220008209000 */
[----:B------:R-:W-:-:S07]  /*0060*/  ISETP.NE.U32.AND P1, PT, RZ, UR6, PT ;  /* 0x00000006ff007c0c */ /* 0x000fce000bf25070 */
[----:B0-----:R-:W0:Y:S01]  /*0070*/  MUFU.RCP R4, R4 ;  /* 0x0000000400047308 */ /* 0x001e220000001000 */
[----:B-1----:R-:W-:Y:S01]  /*0080*/  IMAD R0, R0, UR4, R5 ;  /* 0x0000000400007c24 */ /* 0x002fe2000f8e0205 */
[----:B------:R-:W1:Y:S03]  /*0090*/  LDCU.64 UR4, c[0x0][0x358] ;  /* 0x00006b00ff0477ac */ /* 0x000e660008000a00 */
[----:B------:R-:W-:Y:S01]  /*00a0*/  IMAD R0, R0, UR7, RZ ;  /* 0x0000000700007c24 */ /* 0x000fe2000f8e02ff */
[----:B0-----:R-:W-:-:S04]  /*00b0*/  IADD3 R2, PT, PT, R4, 0xffffffe, RZ ;  /* 0x0ffffffe04027810 */ /* 0x001fc80007ffe0ff */
[----:B------:R0:W2:Y:S02]  /*00c0*/  F2I.FTZ.U32.TRUNC.NTZ R3, R2 ;  /* 0x0000000200037305 */ /* 0x0000a4000021f000 */
[----:B0-----:R-:W-:Y:S01]  /*00d0*/  HFMA2 R2, -RZ, RZ, 0, 0 ;  /* 0x00000000ff027431 */ /* 0x001fe200000001ff */
[----:B--2---:R-:W-:-:S05]  /*00e0*/  IADD3 R7, PT, PT, RZ, -R3, RZ ;  /* 0x80000003ff077210 */ /* 0x004fca0007ffe0ff */
[----:B------:R-:W-:-:S04]  /*00f0*/  IMAD R7, R7, UR6, RZ ;  /* 0x0000000607077c24 */ /* 0x000fc8000f8e02ff */
[----:B------:R-:W-:-:S06]  /*0100*/  IMAD.HI.U32 R3, R3, R7, R2 ;  /* 0x0000000703037227 */ /* 0x000fcc00078e0002 */
[----:B------:R-:W-:-:S05]  /*0110*/  IMAD.HI.U32 R3, R3, R0, RZ ;  /* 0x0000000003037227 */ /* 0x000fca00078e00ff */
[----:B------:R-:W-:-:S05]  /*0120*/  IADD3 R3, PT, PT, -R3, RZ, RZ ;  /* 0x000000ff03037210 */ /* 0x000fca0007ffe1ff */
[----:B------:R-:W-:Y:S02]  /*0130*/  IMAD R5, R3, UR6, R0 ;  /* 0x0000000603057c24 */ /* 0x000fe4000f8e0200 */
[----:B------:R-:W0:Y:S03]  /*0140*/  LDC.64 R2, c[0x0][0x380] ;  /* 0x0000e000ff027b82 */ /* 0x000e260000000a00 */
[----:B------:R-:W-:-:S13]  /*0150*/  ISETP.GE.U32.AND P0, PT, R5, UR6, PT ;  /* 0x0000000605007c0c */ /* 0x000fda000bf06070 */
[----:B------:R-:W-:-:S04]  /*0160*/  @P0 IADD3 R5, PT, PT, R5, -UR6, RZ ;  /* 0x8000000605050c10 */ /* 0x000fc8000fffe0ff */
[----:B------:R-:W-:-:S13]  /*0170*/  ISETP.GE.U32.AND P0, PT, R5, UR6, PT ;  /* 0x0000000605007c0c */ /* 0x000fda000bf06070 */
[----:B------:R-:W-:Y:S02]  /*0180*/  @P0 IADD3 R5, PT, PT, R5, -UR6, RZ ;  /* 0x8000000605050c10 */ /* 0x000fe4000fffe0ff */
[----:B------:R-:W-:-:S05]  /*0190*/  @!P1 LOP3.LUT R5, RZ, UR6, RZ, 0x33, !PT ;  /* 0x00000006ff059c12 */ /* 0x000fca000f8e33ff */
[----:B0-----:R-:W-:-:S05]  /*01a0*/  IMAD.WIDE R2, R5, 0x4, R2 ;  /* 0x0000000405027825 */ /* 0x001fca00078e0202 */
[----:B-1----:R-:W2:Y:S02]  /*01b0*/  LDG.E R0, desc[UR4][R2.64] ;  /* 0x0000000402007981 */ /* 0x002ea4000c1e1900 */
[----:B--2---:R-:W-:-:S05]  /*01c0*/  FADD R5, R0, 1 ;  /* 0x3f80000000057421 */ /* 0x004fca0000000000 */
[----:B------:R-:W-:Y:S01]  /*01d0*/  STG.E desc[UR4][R2.64], R5 ;  /* 0x0000000502007986 */ /* 0x000fe2000c101904 */
[----:B------:R-:W-:Y:S05]  /*01e0*/  EXIT ;  /* 0x000000000000794d */ /* 0x000fea0003800000 */
.L_x_0:
[----:B------:R-:W-:-:S00]  /*01f0*/  BRA `(.L_x_0) ;  /* 0xfffffffc00fc7947 */ /* 0x000fc0000383ffff */
[----:B------:R-:W-:-:S00]  /*0200*/  NOP ;  /* 0x0000000000007918 */ /* 0x000fc00000000000 */
[----:B------:R-:W-:-:S00]  /*0210*/  NOP ;  /* 0x0000000000007918 */ /* 0x000fc00000000000 */
[----:B------:R-:W-:-:S00]  /*0220*/  NOP ;  /* 0x0000000000007918 */ /* 0x000fc00000000000 */
[----:B------:R-:W-:-:S00]  /*0230*/  NOP ;  /* 0x0000000000007918 */ /* 0x000fc00000000000 */
[----:B------:R-:W-:-:S00]  /*0240*/  NOP ;  /* 0x0000000000007918 */ /* 0x000fc00000000000 */
[----:B------:R-:W-:-:S00]  /*0250*/  NOP ;  /* 0x0000000000007918 */ /* 0x000fc00000000000 */
[----:B------:R-:W-:-:S00]  /*0260*/  NOP ;  /* 0x0000000000007918 */ /* 0x000fc00000000000 */
[----:B------:R-:W-:-:S00]  /*0270*/  NOP ;  /* 0x0000000000007918 */ /* 0x000fc00000000000 */
.L_x_2:


//--------------------- .text._Z12stride_copy0PfS_ii --------------------------
	.section	.text._Z12stride_copy0PfS_ii,"ax",@progbits
	.align	128
        .global         _Z12stride_copy0PfS_ii
        .type           _Z12stride_copy0PfS_ii,@function
        .size           _Z12stride_copy0PfS_ii,(.L_x_3 - _Z12stride_copy0PfS_ii)
        .other          _Z12stride_copy0PfS_ii,@"STO_CUDA_ENTRY STV_DEFAULT"
_Z12stride_copy0PfS_ii:
.text._Z12stride_copy0PfS_ii:
        /* <DEDUP_REMOVED lines=11> */
[----:B0-----:R-:W-:Y:S02]  /*00b0*/  IADD3 R2, PT, PT, R4, 0xffffffe, RZ ;  /* 0x0ffffffe04027810 */ /* 0x001fe40007ffe0ff */
[----:B------:R-:W0:Y:S02]  /*00c0*/  LDC.64 R4, c[0x0][0x388] ;  /* 0x0000e200ff047b82 */ /* 0x000e240000000a00 */
[----:B------:R2:W3:Y:S02]  /*00d0*/  F2I.FTZ.U32.TRUNC.NTZ R3, R2 ;  /* 0x0000000200037305 */ /* 0x0004e4000021f000 */
[----:B--2---:R-:W-:Y:S01]  /*00e0*/  HFMA2 R2, -RZ, RZ, 0, 0 ;  /* 0x00000000ff027431 */ /* 0x004fe200000001ff */
[----:B---3--:R-:W-:-:S05]  /*00f0*/  IADD3 R7, PT, PT, RZ, -R3, RZ ;  /* 0x80000003ff077210 */ /* 0x008fca0007ffe0ff */
[----:B------:R-:W-:-:S04]  /*0100*/  IMAD R7, R7, UR6, RZ ;  /* 0x0000000607077c24 */ /* 0x000fc8000f8e02ff */
[----:B------:R-:W-:-:S06]  /*0110*/  IMAD.HI.U32 R3, R3, R7, R2 ;  /* 0x0000000703037227 */ /* 0x000fcc00078e0002 */
[----:B------:R-:W-:-:S05]  /*0120*/  IMAD.HI.U32 R3, R3, R0, RZ ;  /* 0x0000000003037227 */ /* 0x000fca00078e00ff */
[----:B------:R-:W-:-:S05]  /*0130*/  IADD3 R3, PT, PT, -R3, RZ, RZ ;  /* 0x000000ff03037210 */ /* 0x000fca0007ffe1ff */
[----:B------:R-:W-:Y:S02]  /*0140*/  IMAD R7, R3, UR6, R0 ;  /* 0x0000000603077c24 */ /* 0x000fe4000f8e0200 */
[----:B------:R-:W2:Y:S03]  /*0150*/  LDC.64 R2, c[0x0][0x380] ;  /* 0x0000e000ff027b82 */ /* 0x000ea60000000a00 */
[----:B------:R-:W-:-:S13]  /*0160*/  ISETP.GE.U32.AND P0, PT, R7, UR6, PT ;  /* 0x0000000607007c0c */ /* 0x000fda000bf06070 */
[----:B------:R-:W-:-:S04]  /*0170*/  @P0 IADD3 R7, PT, PT, R7, -UR6, RZ ;  /* 0x8000000607070c10 */ /* 0x000fc8000fffe0ff */
[----:B------:R-:W-:-:S13]  /*0180*/  ISETP.GE.U32.AND P0, PT, R7, UR6, PT ;  /* 0x0000000607007c0c */ /* 0x000fda000bf06070 */
[----:B------:R-:W-:Y:S02]  /*0190*/  @P0 IADD3 R7, PT, PT, R7, -UR6, RZ ;  /* 0x8000000607070c10 */ /* 0x000fe4000fffe0ff */
[----:B------:R-:W-:-:S05]  /*01a0*/  @!P1 LOP3.LUT R7, RZ, UR6, RZ, 0x33, !PT ;  /* 0x00000006ff079c12 */ /* 0x000fca000f8e33ff */
[----:B--2---:R-:W-:-:S06]  /*01b0*/  IMAD.WIDE R2, R7, 0x4, R2 ;  /* 0x0000000407027825 */ /* 0x004fcc00078e0202 */
[----:B-1----:R-:W2:Y:S01]  /*01c0*/  LDG.E R3, desc[UR4][R2.64] ;  /* 0x0000000402037981 */ /* 0x002ea2000c1e1900 */
[----:B0-----:R-:W-:-:S05]  /*01d0*/  IMAD.WIDE R4, R7, 0x4, R4 ;  /* 0x0000000407047825 */ /* 0x001fca00078e0204 */
[----:B--2---:R-:W-:Y:S01]  /*01e0*/  STG.E desc[UR4][R4.64], R3 ;  /* 0x0000000304007986 */ /* 0x004fe2000c101904 */
[----:B------:R-:W-:Y:S05]  /*01f0*/  EXIT ;  /* 0x000000000000794d */ /* 0x000fea0003800000 */
.L_x_1:
        /* <DEDUP_REMOVED lines=16> */
.L_x_3:


//--------------------- .nv.shared.reserved.0     --------------------------
	.section	.nv.shared.reserved.0,"aw",@nobits
	.weak		__nv_reservedSMEM_offset_0_alias
	.size		__nv_reservedSMEM_offset_0_alias, 0, 64
	.other		__nv_reservedSMEM_offset_0_alias,@"STO_CUDA_RESERVED_SHARED STV_DEFAULT"
__nv_reservedSMEM_offset_0_alias:
	.zero		0
	.zero		64


//--------------------- .nv.constant0._Z12stride_copy1PfS_ii --------------------------
	.section	.nv.constant0._Z12stride_copy1PfS_ii,"a",@progbits
	.sectionflags	@""
	.align	4
.nv.constant0._Z12stride_copy1PfS_ii:
	.zero		920


//--------------------- .nv.constant0._Z12stride_copy0PfS_ii --------------------------
	.section	.nv.constant0._Z12stride_copy0PfS_ii,"a",@progbits
	.sectionflags	@""
	.align	4
.nv.constant0._Z12stride_copy0PfS_ii:
	.zero		920


//--------------------- SYMBOLS --------------------------

	.type		.nv.reservedSmem.offset0,@object
	.size		.nv.reservedSmem.offset0,0x4
